	.headerflags	@"EF_CUDA_TEXMODE_UNIFIED EF_CUDA_64BIT_ADDRESS EF_CUDA_ACCELERATORS EF_CUDA_SM90 EF_CUDA_VIRTUAL_SM(EF_CUDA_SM90)"
	.elftype	@"ET_EXEC"


//--------------------- .nv.info                  --------------------------
	.section	.nv.info,"",@"SHT_CUDA_INFO"
	.align	4


	//----- nvinfo : EIATTR_REGCOUNT
	.align		4
        /*0000*/ 	.byte	0x04, 0x2f
        /*0002*/ 	.short	(.L_1 - .L_0)
	.align		4
.L_0:
        /*0004*/ 	.word	index@(triton_poi_fused_relu_1)
        /*0008*/ 	.word	0x00000008


	//----- nvinfo : EIATTR_MIN_STACK_SIZE
	.align		4
.L_1:
        /*000c*/ 	.byte	0x04, 0x12
        /*000e*/ 	.short	(.L_3 - .L_2)
	.align		4
.L_2:
        /*0010*/ 	.word	index@(triton_poi_fused_relu_1)
        /*0014*/ 	.word	0x00000000


	//----- nvinfo : EIATTR_FRAME_SIZE
	.align		4
.L_3:
        /*0018*/ 	.byte	0x04, 0x11
        /*001a*/ 	.short	(.L_5 - .L_4)
	.align		4
.L_4:
        /*001c*/ 	.word	index@(triton_poi_fused_relu_1)
        /*0020*/ 	.word	0x00000000


	//----- nvinfo : EIATTR_MIN_STACK_SIZE
	.align		4
.L_5:
        /*0024*/ 	.byte	0x04, 0x12
        /*0026*/ 	.short	(.L_7 - .L_6)
	.align		4
.L_6:
        /*0028*/ 	.word	index@(triton_poi_fused_relu_1)
        /*002c*/ 	.word	0x00000000
.L_7:


//--------------------- .nv.info.triton_poi_fused_relu_1 --------------------------
	.section	.nv.info.triton_poi_fused_relu_1,"",@"SHT_CUDA_INFO"
	.sectionflags	@""
	.align	4


	//----- nvinfo : EIATTR_CUDA_API_VERSION
	.align		4
        /*0000*/ 	.byte	0x04, 0x37
        /*0002*/ 	.short	(.L_9 - .L_8)
.L_8:
        /*0004*/ 	.word	0x0000007c


	//----- nvinfo : EIATTR_KPARAM_INFO
	.align		4
.L_9:
        /*0008*/ 	.byte	0x04, 0x17
        /*000a*/ 	.short	(.L_11 - .L_10)
.L_10:
        /*000c*/ 	.word	0x00000000
        /*0010*/ 	.short	0x0001
        /*0012*/ 	.short	0x0008
        /*0014*/ 	.byte	0x00, 0xf0, 0x11, 0x00


	//----- nvinfo : EIATTR_KPARAM_INFO
	.align		4
.L_11:
        /*0018*/ 	.byte	0x04, 0x17
        /*001a*/ 	.short	(.L_13 - .L_12)
.L_12:
        /*001c*/ 	.word	0x00000000
        /*0020*/ 	.short	0x0000
        /*0022*/ 	.short	0x0000
        /*0024*/ 	.byte	0x00, 0xf4, 0x21, 0x00


	//----- nvinfo : EIATTR_SPARSE_MMA_MASK
	.align		4
.L_13:
        /*0028*/ 	.byte	0x03, 0x50
        /*002a*/ 	.short	0x0000


	//----- nvinfo : EIATTR_MAXREG_COUNT
	.align		4
        /*002c*/ 	.byte	0x03, 0x1b
        /*002e*/ 	.short	0x00ff


	//----- nvinfo : EIATTR_EXIT_INSTR_OFFSETS
	.align		4
        /*0030*/ 	.byte	0x04, 0x1c
        /*0032*/ 	.short	(.L_15 - .L_14)


	//   ....[0]....
.L_14:
        /*0034*/ 	.word	0x000000f0


	//----- nvinfo : EIATTR_REQNTID
	.align		4
.L_15:
        /*0038*/ 	.byte	0x04, 0x10
        /*003a*/ 	.short	(.L_17 - .L_16)
.L_16:
        /*003c*/ 	.word	0x00000100
        /*0040*/ 	.word	0x00000001
        /*0044*/ 	.word	0x00000001


	//----- nvinfo : EIATTR_CBANK_PARAM_SIZE
	.align		4
.L_17:
        /*0048*/ 	.byte	0x03, 0x19
        /*004a*/ 	.short	0x000c


	//----- nvinfo : EIATTR_PARAM_CBANK
	.align		4
        /*004c*/ 	.byte	0x04, 0x0a
        /*004e*/ 	.short	(.L_19 - .L_18)
	.align		4
.L_18:
        /*0050*/ 	.word	index@(.nv.constant0.triton_poi_fused_relu_1)
        /*0054*/ 	.short	0x0210
        /*0056*/ 	.short	0x000c


	//----- nvinfo : EIATTR_SW_WAR
	.align		4
.L_19:
        /*0058*/ 	.byte	0x04, 0x36
        /*005a*/ 	.short	(.L_21 - .L_20)
.L_20:
        /*005c*/ 	.word	0x00000008
.L_21:


//--------------------- .nv.callgraph             --------------------------
	.section	.nv.callgraph,"",@"SHT_CUDA_CALLGRAPH"
	.align	4
	.sectionentsize	8
	.align		4
        /*0000*/ 	.word	0x00000000
	.align		4
        /*0004*/ 	.word	0xffffffff
	.align		4
        /*0008*/ 	.word	0x00000000
	.align		4
        /*000c*/ 	.word	0xfffffffe
	.align		4
        /*0010*/ 	.word	0x00000000
	.align		4
        /*0014*/ 	.word	0xfffffffd
	.align		4
        /*0018*/ 	.word	0x00000000
	.align		4
        /*001c*/ 	.word	0xfffffffc


//--------------------- .text.triton_poi_fused_relu_1 --------------------------
	.section	.text.triton_poi_fused_relu_1,"ax",@progbits
	.align	128
        .global         triton_poi_fused_relu_1
        .type           triton_poi_fused_relu_1,@function
        .size           triton_poi_fused_relu_1,(.L_x_1 - triton_poi_fused_relu_1)
        .other          triton_poi_fused_relu_1,@"STO_CUDA_ENTRY STV_DEFAULT"
triton_poi_fused_relu_1:
.text.triton_poi_fused_relu_1:
[----:B------:R-:W-:Y:S01]  /*0000*/  LDC R1, c[0x0][0x28] ;  /* 0x00000a00ff017b82 */ /* 0x000fe20000000800 */
[----:B------:R-:W1:Y:S07]  /*0010*/  S2R R0, SR_TID.X ;  /* 0x0000000000007919 */ /* 0x000e6e0000002100 */
[----:B------:R-:W2:Y:S01]  /*0020*/  LDC.64 R2, c[0x0][0x210] ;  /* 0x00008400ff027b82 */ /* 0x000ea20000000a00 */
[----:B------:R-:W-:Y:S01]  /*0030*/  ULDC.64 UR4, c[0x0][0x208] ;  /* 0x0000820000047ab9 */ /* 0x000fe20000000a00 */
[----:B------:R-:W3:Y:S01]  /*0040*/  S2R R5, SR_CTAID.X ;  /* 0x0000000000057919 */ /* 0x000ee20000002500 */
[----:B-1----:R-:W-:-:S05]  /*0050*/  IMAD.SHL.U32 R0, R0, 0x2, RZ ;  /* 0x0000000200007824 */ /* 0x002fca00078e00ff */
[----:B------:R-:W-:-:S05]  /*0060*/  LOP3.LUT R0, R0, 0x1fe, RZ, 0xc0, !PT ;  /* 0x000001fe00007812 */ /* 0x000fca00078ec0ff */
[----:B---3--:R-:W-:-:S04]  /*0070*/  IMAD R5, R5, 0x200, R0 ;  /* 0x0000020005057824 */ /* 0x008fc800078e0200 */
[----:B--2---:R-:W-:-:S05]  /*0080*/  IMAD.WIDE R2, R5, 0x4, R2 ;  /* 0x0000000405027825 */ /* 0x004fca00078e0202 */
[----:B------:R-:W2:Y:S02]  /*0090*/  LDG.E.64 R4, desc[UR4][R2.64] ;  /* 0x0000000402047981 */ /* 0x000ea4000c1e1b00 */
[C---:B--2---:R-:W-:Y:S02]  /*00a0*/  FSETP.GEU.AND P0, PT, R4.reuse, RZ, PT ;  /* 0x000000ff0400720b */ /* 0x044fe40003f0e000 */
[C---:B------:R-:W-:Y:S02]  /*00b0*/  FSETP.GEU.AND P1, PT, R5.reuse, RZ, PT ;  /* 0x000000ff0500720b */ /* 0x040fe40003f2e000 */
[----:B------:R-:W-:Y:S02]  /*00c0*/  FSEL R4, R4, RZ, P0 ;  /* 0x000000ff04047208 */ /* 0x000fe40000000000 */
[----:B------:R-:W-:-:S05]  /*00d0*/  FSEL R5, R5, RZ, P1 ;  /* 0x000000ff05057208 */ /* 0x000fca0000800000 */
[----:B------:R-:W-:Y:S01]  /*00e0*/  STG.E.64 desc[UR4][R2.64], R4 ;  /* 0x0000000402007986 */ /* 0x000fe2000c101b04 */
[----:B------:R-:W-:Y:S05]  /*00f0*/  EXIT ;  /* 0x000000000000794d */ /* 0x000fea0003800000 */
.L_x_0:
[----:B------:R-:W-:-:S00]  /*0100*/  BRA `(.L_x_0) ;  /* 0xfffffffc00fc7947 */ /* 0x000fc0000383ffff */
[----:B------:R-:W-:-:S00]  /*0110*/  NOP ;  /* 0x0000000000007918 */ /* 0x000fc00000000000 */
        /* <DEDUP_REMOVED lines=14> */
.L_x_1:


//--------------------- .nv.constant0.triton_poi_fused_relu_1 --------------------------
	.section	.nv.constant0.triton_poi_fused_relu_1,"a",@progbits
	.sectionflags	@""
	.align	4
.nv.constant0.triton_poi_fused_relu_1:
	.zero		540
